//
// Generated by NVIDIA NVVM Compiler
//
// Compiler Build ID: CL-36424714
// Cuda compilation tools, release 13.0, V13.0.88
// Based on NVVM 20.0.0
//

.version 9.0
.target sm_100
.address_size 64

	// .globl	_Z14welcome_kernelv
.extern .func  (.param .b32 func_retval0) vprintf
(
	.param .b64 vprintf_param_0,
	.param .b64 vprintf_param_1
)
;
.global .align 1 .b8 $str[53] = {40, 68, 101, 118, 105, 99, 101, 41, 32, 87, 101, 108, 99, 111, 109, 101, 32, 116, 111, 32, 65, 99, 99, 101, 108, 101, 114, 97, 116, 111, 114, 32, 80, 114, 111, 103, 114, 97, 109, 109, 105, 110, 103, 32, 83, 99, 104, 111, 111, 108, 33, 10};

.visible .entry _Z14welcome_kernelv()
{
	.reg .b32 	%r<3>;
	.reg .b64 	%rd<3>;

	mov.u64 	%rd1, $str;
	cvta.global.u64 	%rd2, %rd1;
	{ // callseq 0, 0
	.param .b64 param0;
	st.param.b64 	[param0], %rd2;
	.param .b64 param1;
	st.param.b64 	[param1], 0;
	.param .b32 retval0;
	call.uni (retval0), 
	vprintf, 
	(
	param0, 
	param1
	);
	ld.param.b32 	%r1, [retval0];
	} // callseq 0
	ret;

}


// ===== COMPILED SASS (sm_100) =====

	.target	sm_100

	.elftype	@"ET_EXEC"


//--------------------- .note.nv.tkinfo           --------------------------
	.section	.note.nv.tkinfo,"",@"SHT_NOTE"
	.sectionflags	@"SHF_NOTE_NV_TKINFO"
	.tkinfo
        /*0018*/ 	.word	0x00000002
        /*0030*/ 	.string	""
        /*0030*/ 	.string	"ptxas"
        /*0030*/ 	.string	"Cuda compilation tools, release 13.0, V13.0.88"
        /*0030*/ 	.string	"Build cuda_13.0.r13.0/compiler.36424714_0"
        /*0030*/ 	.string	"-arch sm_100 -m 64 "



//--------------------- .note.nv.cuinfo           --------------------------
	.section	.note.nv.cuinfo,"",@"SHT_NOTE"
	.sectionflags	@"SHF_NOTE_NV_CUINFO"
        /*0018*/ 	.short	0x0002
        /*001a*/ 	.short	0x0064
        /*001c*/ 	.short	0x0082
	.zero		2


//--------------------- .nv.info                  --------------------------
	.section	.nv.info,"",@"SHT_CUDA_INFO"
	.align	4


	//----- nvinfo : EIATTR_REGCOUNT
	.align		4
        /*0000*/ 	.byte	0x04, 0x2f
        /*0002*/ 	.short	(.L_2 - .L_1)
	.align		4
.L_1:
        /*0004*/ 	.word	index@(_Z14welcome_kernelv)
        /*0008*/ 	.word	0x00000018


	//----- nvinfo : EIATTR_FRAME_SIZE
	.align		4
.L_2:
        /*000c*/ 	.byte	0x04, 0x11
        /*000e*/ 	.short	(.L_4 - .L_3)
	.align		4
.L_3:
        /*0010*/ 	.word	index@(_Z14welcome_kernelv)
        /*0014*/ 	.word	0x00000000


	//----- nvinfo : EIATTR_MIN_STACK_SIZE
	.align		4
.L_4:
        /*0018*/ 	.byte	0x04, 0x12
        /*001a*/ 	.short	(.L_6 - .L_5)
	.align		4
.L_5:
        /*001c*/ 	.word	index@(_Z14welcome_kernelv)
        /*0020*/ 	.word	0x00000000
.L_6:


//--------------------- .nv.compat                --------------------------
	.section	.nv.compat,"",@"SHT_CUDA_COMPAT_INFO"
	.align	4
        /*0000*/ 	.byte	0x02, 0x09, 0x00, 0x00, 0x02, 0x02, 0x01, 0x00, 0x02, 0x05, 0x05, 0x00, 0x03, 0x07, 0x01, 0x01
        /*0010*/ 	.byte	0x02, 0x03, 0x00, 0x00, 0x02, 0x06, 0x01, 0x00, 0x04, 0x0b, 0x08, 0x00, 0x09, 0x00, 0x00, 0x00
        /*0020*/ 	.byte	0x00, 0x00, 0x00, 0x00


//--------------------- .nv.info._Z14welcome_kernelv --------------------------
	.section	.nv.info._Z14welcome_kernelv,"",@"SHT_CUDA_INFO"
	.sectionflags	@""
	.align	4


	//----- nvinfo : EIATTR_CUDA_API_VERSION
	.align		4
        /*0000*/ 	.byte	0x04, 0x37
        /*0002*/ 	.short	(.L_8 - .L_7)
.L_7:
        /*0004*/ 	.word	0x00000082


	//----- nvinfo : EIATTR_SPARSE_MMA_MASK
	.align		4
.L_8:
        /*0008*/ 	.byte	0x03, 0x50
        /*000a*/ 	.short	0x0000


	//----- nvinfo : EIATTR_MAXREG_COUNT
	.align		4
        /*000c*/ 	.byte	0x03, 0x1b
        /*000e*/ 	.short	0x00ff


	//----- nvinfo : EIATTR_EXTERNS
	.align		4
        /*0010*/ 	.byte	0x04, 0x0f
        /*0012*/ 	.short	(.L_10 - .L_9)


	//   ....[0]....
	.align		4
.L_9:
        /*0014*/ 	.word	index@(vprintf)


	//----- nvinfo : EIATTR_MERCURY_ISA_VERSION
	.align		4
.L_10:
        /*0018*/ 	.byte	0x03, 0x5f
        /*001a*/ 	.short	0x0101


	//----- nvinfo : EIATTR_VRC_CTA_INIT_COUNT
	.align		4
        /*001c*/ 	.byte	0x02, 0x4a
	.zero		1
	.zero		1


	//----- nvinfo : EIATTR_SYSCALL_OFFSETS
	.align		4
        /*0020*/ 	.byte	0x04, 0x46
        /*0022*/ 	.short	(.L_12 - .L_11)


	//   ....[0]....
.L_11:
        /*0024*/ 	.word	0x00000080


	//----- nvinfo : EIATTR_EXIT_INSTR_OFFSETS
	.align		4
.L_12:
        /*0028*/ 	.byte	0x04, 0x1c
        /*002a*/ 	.short	(.L_14 - .L_13)


	//   ....[0]....
.L_13:
        /*002c*/ 	.word	0x00000090


	//----- nvinfo : EIATTR_SW_WAR
	.align		4
.L_14:
        /*0030*/ 	.byte	0x04, 0x36
        /*0032*/ 	.short	(.L_16 - .L_15)
.L_15:
        /*0034*/ 	.word	0x00000008
.L_16:


//--------------------- .nv.callgraph             --------------------------
	.section	.nv.callgraph,"",@"SHT_CUDA_CALLGRAPH"
	.align	4
	.sectionentsize	8
	.align		4
        /*0000*/ 	.word	0x00000000
	.align		4
        /*0004*/ 	.word	0xffffffff
	.align		4
        /*0008*/ 	.word	index@(_Z14welcome_kernelv)
	.align		4
        /*000c*/ 	.word	index@(vprintf)
	.align		4
        /*0010*/ 	.word	0x00000000
	.align		4
        /*0014*/ 	.word	0xfffffffe
	.align		4
        /*0018*/ 	.word	0x00000000
	.align		4
        /*001c*/ 	.word	0xfffffffd
	.align		4
        /*0020*/ 	.word	0x00000000
	.align		4
        /*0024*/ 	.word	0xfffffffc


//--------------------- .nv.constant4             --------------------------
	.section	.nv.constant4,"a",@progbits
	.align	8
	.align		8
.nv.constant4:
        /*0000*/ 	.dword	vprintf
	.align		8
        /*0008*/ 	.dword	$str


//--------------------- .text._Z14welcome_kernelv --------------------------
	.section	.text._Z14welcome_kernelv,"ax",@progbits
	.align	128
        .global         _Z14welcome_kernelv
        .type           _Z14welcome_kernelv,@function
        .size           _Z14welcome_kernelv,(.L_x_2 - _Z14welcome_kernelv)
        .other          _Z14welcome_kernelv,@"STO_CUDA_ENTRY STV_DEFAULT"
_Z14welcome_kernelv:
.text._Z14welcome_kernelv:
[----:B------:R-:W0:Y:S01]  /*0000*/  LDC R1, c[0x0][0x37c] ;  /* 0x0000df00ff017b82 */ /* 0x000e220000000800 */
[----:B------:R-:W-:Y:S01]  /*0010*/  MOV R0, 0x0 ;  /* 0x0000000000007802 */ /* 0x000fe20000000f00 */
[----:B------:R-:W1:Y:S01]  /*0020*/  LDCU.64 UR4, c[0x4][0x8] ;  /* 0x01000100ff0477ac */ /* 0x000e620008000a00 */
[----:B------:R-:W-:-:S05]  /*0030*/  CS2R R6, SRZ ;  /* 0x0000000000067805 */ /* 0x000fca000001ff00 */
[----:B------:R2:W3:Y:S01]  /*0040*/  LDC.64 R2, c[0x4][R0] ;  /* 0x0100000000027b82 */ /* 0x0004e20000000a00 */
[----:B-1----:R-:W-:Y:S02]  /*0050*/  IMAD.U32 R4, RZ, RZ, UR4 ;  /* 0x00000004ff047e24 */ /* 0x002fe4000f8e00ff */
[----:B--2---:R-:W-:-:S07]  /*0060*/  IMAD.U32 R5, RZ, RZ, UR5 ;  /* 0x00000005ff057e24 */ /* 0x004fce000f8e00ff */
[----:B------:R-:W-:-:S07]  /*0070*/  LEPC R20, `(.L_x_0) ;  /* 0x000000001014794e */ /* 0x000fce0000000000 */
[----:B0--3--:R-:W-:Y:S05]  /*0080*/  CALL.ABS.NOINC R2 ;  /* 0x0000000002007343 */ /* 0x009fea0003c00000 */
.L_x_0:
[----:B------:R-:W-:Y:S05]  /*0090*/  EXIT ;  /* 0x000000000000794d */ /* 0x000fea0003800000 */
.L_x_1:
[----:B------:R-:W-:-:S00]  /*00a0*/  BRA `(.L_x_1) ;  /* 0xfffffffc00fc7947 */ /* 0x000fc0000383ffff */
[----:B------:R-:W-:-:S00]  /*00b0*/  NOP ;  /* 0x0000000000007918 */ /* 0x000fc00000000000 */
        /* <DEDUP_REMOVED lines=12> */
.L_x_2:


//--------------------- .nv.global.init           --------------------------
	.section	.nv.global.init,"aw",@progbits
.nv.global.init:
	.type		$str,@object
	.size		$str,(.L_0 - $str)
$str:
        /*0000*/ 	.byte	0x28, 0x44, 0x65, 0x76, 0x69, 0x63, 0x65, 0x29, 0x20, 0x57, 0x65, 0x6c, 0x63, 0x6f, 0x6d, 0x65
        /*0010*/ 	.byte	0x20, 0x74, 0x6f, 0x20, 0x41, 0x63, 0x63, 0x65, 0x6c, 0x65, 0x72, 0x61, 0x74, 0x6f, 0x72, 0x20
        /*0020*/ 	.byte	0x50, 0x72, 0x6f, 0x67, 0x72, 0x61, 0x6d, 0x6d, 0x69, 0x6e, 0x67, 0x20, 0x53, 0x63, 0x68, 0x6f
        /*0030*/ 	.byte	0x6f, 0x6c, 0x21, 0x0a, 0x00
.L_0:


//--------------------- .nv.shared.reserved.0     --------------------------
	.section	.nv.shared.reserved.0,"aw",@nobits
	.weak		__nv_reservedSMEM_offset_0_alias
	.size		__nv_reservedSMEM_offset_0_alias, 0, 64
	.other		__nv_reservedSMEM_offset_0_alias,@"STO_CUDA_RESERVED_SHARED STV_DEFAULT"
__nv_reservedSMEM_offset_0_alias:
	.zero		0
	.zero		64


//--------------------- .nv.constant0._Z14welcome_kernelv --------------------------
	.section	.nv.constant0._Z14welcome_kernelv,"a",@progbits
	.sectionflags	@""
	.align	4
.nv.constant0._Z14welcome_kernelv:
	.zero		896


//--------------------- SYMBOLS --------------------------

	.type		.nv.reservedSmem.offset0,@object
	.size		.nv.reservedSmem.offset0,0x4
	.type		vprintf,@function
